//
// Generated by NVIDIA NVVM Compiler
//
// Compiler Build ID: CL-36424714
// Cuda compilation tools, release 13.0, V13.0.88
// Based on NVVM 20.0.0
//

.version 9.0
.target sm_100
.address_size 64

	// .globl	_Z11prodottoGPUPfS_S_i

.visible .entry _Z11prodottoGPUPfS_S_i(
	.param .u64 .ptr .align 1 _Z11prodottoGPUPfS_S_i_param_0,
	.param .u64 .ptr .align 1 _Z11prodottoGPUPfS_S_i_param_1,
	.param .u64 .ptr .align 1 _Z11prodottoGPUPfS_S_i_param_2,
	.param .u32 _Z11prodottoGPUPfS_S_i_param_3
)
{
	.reg .pred 	%p<2>;
	.reg .b32 	%r<6>;
	.reg .b32 	%f<4>;
	.reg .b64 	%rd<11>;

	ld.param.u64 	%rd1, [_Z11prodottoGPUPfS_S_i_param_0];
	ld.param.u64 	%rd2, [_Z11prodottoGPUPfS_S_i_param_1];
	ld.param.u64 	%rd3, [_Z11prodottoGPUPfS_S_i_param_2];
	ld.param.u32 	%r2, [_Z11prodottoGPUPfS_S_i_param_3];
	mov.u32 	%r3, %tid.x;
	mov.u32 	%r4, %ctaid.x;
	mov.u32 	%r5, %ntid.x;
	mad.lo.s32 	%r1, %r4, %r5, %r3;
	setp.ge.s32 	%p1, %r1, %r2;
	@%p1 bra 	$L__BB0_2;
	cvta.to.global.u64 	%rd4, %rd1;
	cvta.to.global.u64 	%rd5, %rd2;
	cvta.to.global.u64 	%rd6, %rd3;
	mul.wide.s32 	%rd7, %r1, 4;
	add.s64 	%rd8, %rd4, %rd7;
	ld.global.f32 	%f1, [%rd8];
	add.s64 	%rd9, %rd5, %rd7;
	ld.global.f32 	%f2, [%rd9];
	mul.f32 	%f3, %f1, %f2;
	add.s64 	%rd10, %rd6, %rd7;
	st.global.f32 	[%rd10], %f3;
$L__BB0_2:
	ret;

}


// ===== COMPILED SASS (sm_100) =====

	.target	sm_100

	.elftype	@"ET_EXEC"


//--------------------- .note.nv.tkinfo           --------------------------
	.section	.note.nv.tkinfo,"",@"SHT_NOTE"
	.sectionflags	@"SHF_NOTE_NV_TKINFO"
	.tkinfo
        /*0018*/ 	.word	0x00000002
        /*0030*/ 	.string	""
        /*0030*/ 	.string	"ptxas"
        /*0030*/ 	.string	"Cuda compilation tools, release 13.0, V13.0.88"
        /*0030*/ 	.string	"Build cuda_13.0.r13.0/compiler.36424714_0"
        /*0030*/ 	.string	"-arch sm_100 -m 64 "



//--------------------- .note.nv.cuinfo           --------------------------
	.section	.note.nv.cuinfo,"",@"SHT_NOTE"
	.sectionflags	@"SHF_NOTE_NV_CUINFO"
        /*0018*/ 	.short	0x0002
        /*001a*/ 	.short	0x0064
        /*001c*/ 	.short	0x0082
	.zero		2


//--------------------- .nv.info                  --------------------------
	.section	.nv.info,"",@"SHT_CUDA_INFO"
	.align	4


	//----- nvinfo : EIATTR_REGCOUNT
	.align		4
        /*0000*/ 	.byte	0x04, 0x2f
        /*0002*/ 	.short	(.L_1 - .L_0)
	.align		4
.L_0:
        /*0004*/ 	.word	index@(_Z11prodottoGPUPfS_S_i)
        /*0008*/ 	.word	0x0000000c


	//----- nvinfo : EIATTR_FRAME_SIZE
	.align		4
.L_1:
        /*000c*/ 	.byte	0x04, 0x11
        /*000e*/ 	.short	(.L_3 - .L_2)
	.align		4
.L_2:
        /*0010*/ 	.word	index@(_Z11prodottoGPUPfS_S_i)
        /*0014*/ 	.word	0x00000000


	//----- nvinfo : EIATTR_MIN_STACK_SIZE
	.align		4
.L_3:
        /*0018*/ 	.byte	0x04, 0x12
        /*001a*/ 	.short	(.L_5 - .L_4)
	.align		4
.L_4:
        /*001c*/ 	.word	index@(_Z11prodottoGPUPfS_S_i)
        /*0020*/ 	.word	0x00000000
.L_5:


//--------------------- .nv.compat                --------------------------
	.section	.nv.compat,"",@"SHT_CUDA_COMPAT_INFO"
	.align	4
        /*0000*/ 	.byte	0x02, 0x09, 0x00, 0x00, 0x02, 0x02, 0x01, 0x00, 0x02, 0x05, 0x05, 0x00, 0x03, 0x07, 0x01, 0x01
        /*0010*/ 	.byte	0x02, 0x03, 0x00, 0x00, 0x02, 0x06, 0x01, 0x00, 0x04, 0x0b, 0x08, 0x00, 0x09, 0x00, 0x00, 0x00
        /*0020*/ 	.byte	0x00, 0x00, 0x00, 0x00


//--------------------- .nv.info._Z11prodottoGPUPfS_S_i --------------------------
	.section	.nv.info._Z11prodottoGPUPfS_S_i,"",@"SHT_CUDA_INFO"
	.sectionflags	@""
	.align	4


	//----- nvinfo : EIATTR_CUDA_API_VERSION
	.align		4
        /*0000*/ 	.byte	0x04, 0x37
        /*0002*/ 	.short	(.L_7 - .L_6)
.L_6:
        /*0004*/ 	.word	0x00000082


	//----- nvinfo : EIATTR_KPARAM_INFO
	.align		4
.L_7:
        /*0008*/ 	.byte	0x04, 0x17
        /*000a*/ 	.short	(.L_9 - .L_8)
.L_8:
        /*000c*/ 	.word	0x00000000
        /*0010*/ 	.short	0x0003
        /*0012*/ 	.short	0x0018
        /*0014*/ 	.byte	0x00, 0xf0, 0x11, 0x00


	//----- nvinfo : EIATTR_KPARAM_INFO
	.align		4
.L_9:
        /*0018*/ 	.byte	0x04, 0x17
        /*001a*/ 	.short	(.L_11 - .L_10)
.L_10:
        /*001c*/ 	.word	0x00000000
        /*0020*/ 	.short	0x0002
        /*0022*/ 	.short	0x0010
        /*0024*/ 	.byte	0x00, 0xf5, 0x21, 0x00


	//----- nvinfo : EIATTR_KPARAM_INFO
	.align		4
.L_11:
        /*0028*/ 	.byte	0x04, 0x17
        /*002a*/ 	.short	(.L_13 - .L_12)
.L_12:
        /*002c*/ 	.word	0x00000000
        /*0030*/ 	.short	0x0001
        /*0032*/ 	.short	0x0008
        /*0034*/ 	.byte	0x00, 0xf5, 0x21, 0x00


	//----- nvinfo : EIATTR_KPARAM_INFO
	.align		4
.L_13:
        /*0038*/ 	.byte	0x04, 0x17
        /*003a*/ 	.short	(.L_15 - .L_14)
.L_14:
        /*003c*/ 	.word	0x00000000
        /*0040*/ 	.short	0x0000
        /*0042*/ 	.short	0x0000
        /*0044*/ 	.byte	0x00, 0xf5, 0x21, 0x00


	//----- nvinfo : EIATTR_SPARSE_MMA_MASK
	.align		4
.L_15:
        /*0048*/ 	.byte	0x03, 0x50
        /*004a*/ 	.short	0x0000


	//----- nvinfo : EIATTR_MAXREG_COUNT
	.align		4
        /*004c*/ 	.byte	0x03, 0x1b
        /*004e*/ 	.short	0x00ff


	//----- nvinfo : EIATTR_MERCURY_ISA_VERSION
	.align		4
        /*0050*/ 	.byte	0x03, 0x5f
        /*0052*/ 	.short	0x0101


	//----- nvinfo : EIATTR_VRC_CTA_INIT_COUNT
	.align		4
        /*0054*/ 	.byte	0x02, 0x4a
	.zero		1
	.zero		1


	//----- nvinfo : EIATTR_EXIT_INSTR_OFFSETS
	.align		4
        /*0058*/ 	.byte	0x04, 0x1c
        /*005a*/ 	.short	(.L_17 - .L_16)


	//   ....[0]....
.L_16:
        /*005c*/ 	.word	0x00000070


	//   ....[1]....
        /*0060*/ 	.word	0x00000130


	//----- nvinfo : EIATTR_CBANK_PARAM_SIZE
	.align		4
.L_17:
        /*0064*/ 	.byte	0x03, 0x19
        /*0066*/ 	.short	0x001c


	//----- nvinfo : EIATTR_PARAM_CBANK
	.align		4
        /*0068*/ 	.byte	0x04, 0x0a
        /*006a*/ 	.short	(.L_19 - .L_18)
	.align		4
.L_18:
        /*006c*/ 	.word	index@(.nv.constant0._Z11prodottoGPUPfS_S_i)
        /*0070*/ 	.short	0x0380
        /*0072*/ 	.short	0x001c


	//----- nvinfo : EIATTR_SW_WAR
	.align		4
.L_19:
        /*0074*/ 	.byte	0x04, 0x36
        /*0076*/ 	.short	(.L_21 - .L_20)
.L_20:
        /*0078*/ 	.word	0x00000008
.L_21:


//--------------------- .nv.callgraph             --------------------------
	.section	.nv.callgraph,"",@"SHT_CUDA_CALLGRAPH"
	.align	4
	.sectionentsize	8
	.align		4
        /*0000*/ 	.word	0x00000000
	.align		4
        /*0004*/ 	.word	0xffffffff
	.align		4
        /*0008*/ 	.word	0x00000000
	.align		4
        /*000c*/ 	.word	0xfffffffe
	.align		4
        /*0010*/ 	.word	0x00000000
	.align		4
        /*0014*/ 	.word	0xfffffffd
	.align		4
        /*0018*/ 	.word	0x00000000
	.align		4
        /*001c*/ 	.word	0xfffffffc


//--------------------- .text._Z11prodottoGPUPfS_S_i --------------------------
	.section	.text._Z11prodottoGPUPfS_S_i,"ax",@progbits
	.align	128
        .global         _Z11prodottoGPUPfS_S_i
        .type           _Z11prodottoGPUPfS_S_i,@function
        .size           _Z11prodottoGPUPfS_S_i,(.L_x_1 - _Z11prodottoGPUPfS_S_i)
        .other          _Z11prodottoGPUPfS_S_i,@"STO_CUDA_ENTRY STV_DEFAULT"
_Z11prodottoGPUPfS_S_i:
.text._Z11prodottoGPUPfS_S_i:
[----:B------:R-:W-:Y:S01]  /*0000*/  LDC R1, c[0x0][0x37c] ;  /* 0x0000df00ff017b82 */ /* 0x000fe20000000800 */
[----:B------:R-:W0:Y:S07]  /*0010*/  S2R R9, SR_TID.X ;  /* 0x0000000000097919 */ /* 0x000e2e0000002100 */
[----:B------:R-:W0:Y:S01]  /*0020*/  S2UR UR4, SR_CTAID.X ;  /* 0x00000000000479c3 */ /* 0x000e220000002500 */
[----:B------:R-:W1:Y:S07]  /*0030*/  LDCU UR5, c[0x0][0x398] ;  /* 0x00007300ff0577ac */ /* 0x000e6e0008000800 */
[----:B------:R-:W0:Y:S02]  /*0040*/  LDC R0, c[0x0][0x360] ;  /* 0x0000d800ff007b82 */ /* 0x000e240000000800 */
[----:B0-----:R-:W-:-:S05]  /*0050*/  IMAD R9, R0, UR4, R9 ;  /* 0x0000000400097c24 */ /* 0x001fca000f8e0209 */
[----:B-1----:R-:W-:-:S13]  /*0060*/  ISETP.GE.AND P0, PT, R9, UR5, PT ;  /* 0x0000000509007c0c */ /* 0x002fda000bf06270 */
[----:B------:R-:W-:Y:S05]  /*0070*/  @P0 EXIT ;  /* 0x000000000000094d */ /* 0x000fea0003800000 */
[----:B------:R-:W0:Y:S01]  /*0080*/  LDC.64 R2, c[0x0][0x380] ;  /* 0x0000e000ff027b82 */ /* 0x000e220000000a00 */
[----:B------:R-:W1:Y:S07]  /*0090*/  LDCU.64 UR4, c[0x0][0x358] ;  /* 0x00006b00ff0477ac */ /* 0x000e6e0008000a00 */
[----:B------:R-:W2:Y:S08]  /*00a0*/  LDC.64 R4, c[0x0][0x388] ;  /* 0x0000e200ff047b82 */ /* 0x000eb00000000a00 */
[----:B------:R-:W3:Y:S01]  /*00b0*/  LDC.64 R6, c[0x0][0x390] ;  /* 0x0000e400ff067b82 */ /* 0x000ee20000000a00 */
[----:B0-----:R-:W-:-:S06]  /*00c0*/  IMAD.WIDE R2, R9, 0x4, R2 ;  /* 0x0000000409027825 */ /* 0x001fcc00078e0202 */
[----:B-1----:R-:W4:Y:S01]  /*00d0*/  LDG.E R2, desc[UR4][R2.64] ;  /* 0x0000000402027981 */ /* 0x002f22000c1e1900 */
[----:B--2---:R-:W-:-:S06]  /*00e0*/  IMAD.WIDE R4, R9, 0x4, R4 ;  /* 0x0000000409047825 */ /* 0x004fcc00078e0204 */
[----:B------:R-:W4:Y:S01]  /*00f0*/  LDG.E R5, desc[UR4][R4.64] ;  /* 0x0000000404057981 */ /* 0x000f22000c1e1900 */
[----:B---3--:R-:W-:-:S04]  /*0100*/  IMAD.WIDE R6, R9, 0x4, R6 ;  /* 0x0000000409067825 */ /* 0x008fc800078e0206 */
[----:B----4-:R-:W-:-:S05]  /*0110*/  FMUL R9, R2, R5 ;  /* 0x0000000502097220 */ /* 0x010fca0000400000 */
[----:B------:R-:W-:Y:S01]  /*0120*/  STG.E desc[UR4][R6.64], R9 ;  /* 0x0000000906007986 */ /* 0x000fe2000c101904 */
[----:B------:R-:W-:Y:S05]  /*0130*/  EXIT ;  /* 0x000000000000794d */ /* 0x000fea0003800000 */
.L_x_0:
[----:B------:R-:W-:-:S00]  /*0140*/  BRA `(.L_x_0) ;  /* 0xfffffffc00fc7947 */ /* 0x000fc0000383ffff */
[----:B------:R-:W-:-:S00]  /*0150*/  NOP ;  /* 0x0000000000007918 */ /* 0x000fc00000000000 */
        /* <DEDUP_REMOVED lines=10> */
.L_x_1:


//--------------------- .nv.shared.reserved.0     --------------------------
	.section	.nv.shared.reserved.0,"aw",@nobits
	.weak		__nv_reservedSMEM_offset_0_alias
	.size		__nv_reservedSMEM_offset_0_alias, 0, 64
	.other		__nv_reservedSMEM_offset_0_alias,@"STO_CUDA_RESERVED_SHARED STV_DEFAULT"
__nv_reservedSMEM_offset_0_alias:
	.zero		0
	.zero		64


//--------------------- .nv.constant0._Z11prodottoGPUPfS_S_i --------------------------
	.section	.nv.constant0._Z11prodottoGPUPfS_S_i,"a",@progbits
	.sectionflags	@""
	.align	4
.nv.constant0._Z11prodottoGPUPfS_S_i:
	.zero		924


//--------------------- SYMBOLS --------------------------

	.type		.nv.reservedSmem.offset0,@object
	.size		.nv.reservedSmem.offset0,0x4
